//
// Generated by NVIDIA NVVM Compiler
//
// Compiler Build ID: CL-36424714
// Cuda compilation tools, release 13.0, V13.0.88
// Based on NVVM 20.0.0
//

.version 9.0
.target sm_100
.address_size 64

	// .globl	_Z14print1DThreadsv
.extern .func  (.param .b32 func_retval0) vprintf
(
	.param .b64 vprintf_param_0,
	.param .b64 vprintf_param_1
)
;
.global .align 1 .b8 $str[56] = {79, 118, 101, 114, 97, 108, 108, 32, 84, 104, 114, 101, 97, 100, 58, 32, 37, 100, 32, 46, 46, 46, 32, 66, 108, 111, 99, 107, 58, 32, 37, 100, 44, 32, 87, 97, 114, 112, 58, 32, 37, 100, 44, 32, 84, 104, 114, 101, 97, 100, 58, 32, 37, 100, 10};
.global .align 1 .b8 $str$1[81] = {79, 118, 101, 114, 97, 108, 108, 32, 84, 104, 114, 101, 97, 100, 58, 32, 37, 100, 32, 46, 46, 46, 32, 120, 71, 114, 105, 100, 58, 32, 37, 100, 44, 32, 121, 71, 114, 105, 100, 58, 32, 37, 100, 44, 32, 120, 66, 108, 111, 99, 107, 58, 32, 37, 100, 44, 32, 121, 66, 108, 111, 99, 107, 58, 32, 37, 100, 44, 32, 84, 104, 114, 101, 97, 100, 58, 32, 37, 100, 10};

.visible .entry _Z14print1DThreadsv()
{
	.local .align 16 .b8 	__local_depot0[16];
	.reg .b64 	%SP;
	.reg .b64 	%SPL;
	.reg .b32 	%r<8>;
	.reg .b64 	%rd<5>;

	mov.u64 	%SPL, __local_depot0;
	cvta.local.u64 	%SP, %SPL;
	add.u64 	%rd1, %SP, 0;
	add.u64 	%rd2, %SPL, 0;
	mov.u32 	%r1, %ctaid.x;
	mov.u32 	%r2, %ntid.x;
	mov.u32 	%r3, %tid.x;
	mad.lo.s32 	%r4, %r1, %r2, %r3;
	shr.u32 	%r5, %r3, 5;
	st.local.v4.u32 	[%rd2], {%r4, %r1, %r5, %r3};
	mov.u64 	%rd3, $str;
	cvta.global.u64 	%rd4, %rd3;
	{ // callseq 0, 0
	.param .b64 param0;
	st.param.b64 	[param0], %rd4;
	.param .b64 param1;
	st.param.b64 	[param1], %rd1;
	.param .b32 retval0;
	call.uni (retval0), 
	vprintf, 
	(
	param0, 
	param1
	);
	ld.param.b32 	%r6, [retval0];
	} // callseq 0
	ret;

}
	// .globl	_Z14print2DThreadsv
.visible .entry _Z14print2DThreadsv()
{
	.local .align 8 .b8 	__local_depot1[24];
	.reg .b64 	%SP;
	.reg .b64 	%SPL;
	.reg .b32 	%r<14>;
	.reg .b64 	%rd<5>;

	mov.u64 	%SPL, __local_depot1;
	cvta.local.u64 	%SP, %SPL;
	add.u64 	%rd1, %SP, 0;
	add.u64 	%rd2, %SPL, 0;
	mov.u32 	%r1, %ctaid.x;
	mov.u32 	%r2, %ntid.x;
	mov.u32 	%r3, %tid.x;
	mov.u32 	%r4, %ctaid.y;
	mov.u32 	%r5, %ntid.y;
	mov.u32 	%r6, %tid.y;
	mad.lo.s32 	%r7, %r4, %r5, %r6;
	mov.u32 	%r8, %nctaid.x;
	mad.lo.s32 	%r9, %r7, %r8, %r1;
	mad.lo.s32 	%r10, %r9, %r2, %r3;
	mov.u32 	%r11, %nctaid.y;
	st.local.v2.u32 	[%rd2], {%r10, %r8};
	st.local.v2.u32 	[%rd2+8], {%r11, %r1};
	st.local.v2.u32 	[%rd2+16], {%r4, %r3};
	mov.u64 	%rd3, $str$1;
	cvta.global.u64 	%rd4, %rd3;
	{ // callseq 1, 0
	.param .b64 param0;
	st.param.b64 	[param0], %rd4;
	.param .b64 param1;
	st.param.b64 	[param1], %rd1;
	.param .b32 retval0;
	call.uni (retval0), 
	vprintf, 
	(
	param0, 
	param1
	);
	ld.param.b32 	%r12, [retval0];
	} // callseq 1
	ret;

}


// ===== COMPILED SASS (sm_100) =====

	.target	sm_100

	.elftype	@"ET_EXEC"


//--------------------- .note.nv.tkinfo           --------------------------
	.section	.note.nv.tkinfo,"",@"SHT_NOTE"
	.sectionflags	@"SHF_NOTE_NV_TKINFO"
	.tkinfo
        /*0018*/ 	.word	0x00000002
        /*0030*/ 	.string	""
        /*0030*/ 	.string	"ptxas"
        /*0030*/ 	.string	"Cuda compilation tools, release 13.0, V13.0.88"
        /*0030*/ 	.string	"Build cuda_13.0.r13.0/compiler.36424714_0"
        /*0030*/ 	.string	"-arch sm_100 -m 64 "



//--------------------- .note.nv.cuinfo           --------------------------
	.section	.note.nv.cuinfo,"",@"SHT_NOTE"
	.sectionflags	@"SHF_NOTE_NV_CUINFO"
        /*0018*/ 	.short	0x0002
        /*001a*/ 	.short	0x0064
        /*001c*/ 	.short	0x0082
	.zero		2


//--------------------- .nv.info                  --------------------------
	.section	.nv.info,"",@"SHT_CUDA_INFO"
	.align	4


	//----- nvinfo : EIATTR_REGCOUNT
	.align		4
        /*0000*/ 	.byte	0x04, 0x2f
        /*0002*/ 	.short	(.L_3 - .L_2)
	.align		4
.L_2:
        /*0004*/ 	.word	index@(_Z14print1DThreadsv)
        /*0008*/ 	.word	0x00000018


	//----- nvinfo : EIATTR_FRAME_SIZE
	.align		4
.L_3:
        /*000c*/ 	.byte	0x04, 0x11
        /*000e*/ 	.short	(.L_5 - .L_4)
	.align		4
.L_4:
        /*0010*/ 	.word	index@(_Z14print1DThreadsv)
        /*0014*/ 	.word	0x00000010


	//----- nvinfo : EIATTR_REGCOUNT
	.align		4
.L_5:
        /*0018*/ 	.byte	0x04, 0x2f
        /*001a*/ 	.short	(.L_7 - .L_6)
	.align		4
.L_6:
        /*001c*/ 	.word	index@(_Z14print2DThreadsv)
        /*0020*/ 	.word	0x00000018


	//----- nvinfo : EIATTR_FRAME_SIZE
	.align		4
.L_7:
        /*0024*/ 	.byte	0x04, 0x11
        /*0026*/ 	.short	(.L_9 - .L_8)
	.align		4
.L_8:
        /*0028*/ 	.word	index@(_Z14print2DThreadsv)
        /*002c*/ 	.word	0x00000018


	//----- nvinfo : EIATTR_MIN_STACK_SIZE
	.align		4
.L_9:
        /*0030*/ 	.byte	0x04, 0x12
        /*0032*/ 	.short	(.L_11 - .L_10)
	.align		4
.L_10:
        /*0034*/ 	.word	index@(_Z14print2DThreadsv)
        /*0038*/ 	.word	0x00000018


	//----- nvinfo : EIATTR_MIN_STACK_SIZE
	.align		4
.L_11:
        /*003c*/ 	.byte	0x04, 0x12
        /*003e*/ 	.short	(.L_13 - .L_12)
	.align		4
.L_12:
        /*0040*/ 	.word	index@(_Z14print1DThreadsv)
        /*0044*/ 	.word	0x00000010
.L_13:


//--------------------- .nv.compat                --------------------------
	.section	.nv.compat,"",@"SHT_CUDA_COMPAT_INFO"
	.align	4
        /*0000*/ 	.byte	0x02, 0x09, 0x00, 0x00, 0x02, 0x02, 0x01, 0x00, 0x02, 0x05, 0x05, 0x00, 0x03, 0x07, 0x01, 0x01
        /*0010*/ 	.byte	0x02, 0x03, 0x00, 0x00, 0x02, 0x06, 0x01, 0x00, 0x04, 0x0b, 0x08, 0x00, 0x09, 0x00, 0x00, 0x00
        /*0020*/ 	.byte	0x00, 0x00, 0x00, 0x00


//--------------------- .nv.info._Z14print2DThreadsv --------------------------
	.section	.nv.info._Z14print2DThreadsv,"",@"SHT_CUDA_INFO"
	.sectionflags	@""
	.align	4


	//----- nvinfo : EIATTR_CUDA_API_VERSION
	.align		4
        /*0000*/ 	.byte	0x04, 0x37
        /*0002*/ 	.short	(.L_15 - .L_14)
.L_14:
        /*0004*/ 	.word	0x00000082


	//----- nvinfo : EIATTR_SPARSE_MMA_MASK
	.align		4
.L_15:
        /*0008*/ 	.byte	0x03, 0x50
        /*000a*/ 	.short	0x0000


	//----- nvinfo : EIATTR_MAXREG_COUNT
	.align		4
        /*000c*/ 	.byte	0x03, 0x1b
        /*000e*/ 	.short	0x00ff


	//----- nvinfo : EIATTR_EXTERNS
	.align		4
        /*0010*/ 	.byte	0x04, 0x0f
        /*0012*/ 	.short	(.L_17 - .L_16)


	//   ....[0]....
	.align		4
.L_16:
        /*0014*/ 	.word	index@(vprintf)


	//----- nvinfo : EIATTR_MERCURY_ISA_VERSION
	.align		4
.L_17:
        /*0018*/ 	.byte	0x03, 0x5f
        /*001a*/ 	.short	0x0101


	//----- nvinfo : EIATTR_VRC_CTA_INIT_COUNT
	.align		4
        /*001c*/ 	.byte	0x02, 0x4a
	.zero		1
	.zero		1


	//----- nvinfo : EIATTR_SYSCALL_OFFSETS
	.align		4
        /*0020*/ 	.byte	0x04, 0x46
        /*0022*/ 	.short	(.L_19 - .L_18)


	//   ....[0]....
.L_18:
        /*0024*/ 	.word	0x000001a0


	//----- nvinfo : EIATTR_EXIT_INSTR_OFFSETS
	.align		4
.L_19:
        /*0028*/ 	.byte	0x04, 0x1c
        /*002a*/ 	.short	(.L_21 - .L_20)


	//   ....[0]....
.L_20:
        /*002c*/ 	.word	0x000001b0


	//----- nvinfo : EIATTR_SW_WAR
	.align		4
.L_21:
        /*0030*/ 	.byte	0x04, 0x36
        /*0032*/ 	.short	(.L_23 - .L_22)
.L_22:
        /*0034*/ 	.word	0x00000008
.L_23:


//--------------------- .nv.info._Z14print1DThreadsv --------------------------
	.section	.nv.info._Z14print1DThreadsv,"",@"SHT_CUDA_INFO"
	.sectionflags	@""
	.align	4


	//----- nvinfo : EIATTR_CUDA_API_VERSION
	.align		4
        /*0000*/ 	.byte	0x04, 0x37
        /*0002*/ 	.short	(.L_25 - .L_24)
.L_24:
        /*0004*/ 	.word	0x00000082


	//----- nvinfo : EIATTR_SPARSE_MMA_MASK
	.align		4
.L_25:
        /*0008*/ 	.byte	0x03, 0x50
        /*000a*/ 	.short	0x0000


	//----- nvinfo : EIATTR_MAXREG_COUNT
	.align		4
        /*000c*/ 	.byte	0x03, 0x1b
        /*000e*/ 	.short	0x00ff


	//----- nvinfo : EIATTR_EXTERNS
	.align		4
        /*0010*/ 	.byte	0x04, 0x0f
        /*0012*/ 	.short	(.L_27 - .L_26)


	//   ....[0]....
	.align		4
.L_26:
        /*0014*/ 	.word	index@(vprintf)


	//----- nvinfo : EIATTR_MERCURY_ISA_VERSION
	.align		4
.L_27:
        /*0018*/ 	.byte	0x03, 0x5f
        /*001a*/ 	.short	0x0101


	//----- nvinfo : EIATTR_VRC_CTA_INIT_COUNT
	.align		4
        /*001c*/ 	.byte	0x02, 0x4a
	.zero		1
	.zero		1


	//----- nvinfo : EIATTR_SYSCALL_OFFSETS
	.align		4
        /*0020*/ 	.byte	0x04, 0x46
        /*0022*/ 	.short	(.L_29 - .L_28)


	//   ....[0]....
.L_28:
        /*0024*/ 	.word	0x00000120


	//----- nvinfo : EIATTR_EXIT_INSTR_OFFSETS
	.align		4
.L_29:
        /*0028*/ 	.byte	0x04, 0x1c
        /*002a*/ 	.short	(.L_31 - .L_30)


	//   ....[0]....
.L_30:
        /*002c*/ 	.word	0x00000130


	//----- nvinfo : EIATTR_SW_WAR
	.align		4
.L_31:
        /*0030*/ 	.byte	0x04, 0x36
        /*0032*/ 	.short	(.L_33 - .L_32)
.L_32:
        /*0034*/ 	.word	0x00000008
.L_33:


//--------------------- .nv.callgraph             --------------------------
	.section	.nv.callgraph,"",@"SHT_CUDA_CALLGRAPH"
	.align	4
	.sectionentsize	8
	.align		4
        /*0000*/ 	.word	0x00000000
	.align		4
        /*0004*/ 	.word	0xffffffff
	.align		4
        /*0008*/ 	.word	index@(_Z14print2DThreadsv)
	.align		4
        /*000c*/ 	.word	index@(vprintf)
	.align		4
        /*0010*/ 	.word	index@(_Z14print1DThreadsv)
	.align		4
        /*0014*/ 	.word	index@(vprintf)
	.align		4
        /*0018*/ 	.word	0x00000000
	.align		4
        /*001c*/ 	.word	0xfffffffe
	.align		4
        /*0020*/ 	.word	0x00000000
	.align		4
        /*0024*/ 	.word	0xfffffffd
	.align		4
        /*0028*/ 	.word	0x00000000
	.align		4
        /*002c*/ 	.word	0xfffffffc


//--------------------- .nv.constant4             --------------------------
	.section	.nv.constant4,"a",@progbits
	.align	8
	.align		8
.nv.constant4:
        /*0000*/ 	.dword	vprintf
	.align		8
        /*0008*/ 	.dword	$str
	.align		8
        /*0010*/ 	.dword	$str$1


//--------------------- .text._Z14print2DThreadsv --------------------------
	.section	.text._Z14print2DThreadsv,"ax",@progbits
	.align	128
        .global         _Z14print2DThreadsv
        .type           _Z14print2DThreadsv,@function
        .size           _Z14print2DThreadsv,(.L_x_4 - _Z14print2DThreadsv)
        .other          _Z14print2DThreadsv,@"STO_CUDA_ENTRY STV_DEFAULT"
_Z14print2DThreadsv:
.text._Z14print2DThreadsv:
[----:B------:R-:W0:Y:S01]  /*0000*/  LDC R1, c[0x0][0x37c] ;  /* 0x0000df00ff017b82 */ /* 0x000e220000000800 */
[----:B------:R-:W1:Y:S01]  /*0010*/  S2R R5, SR_TID.Y ;  /* 0x0000000000057919 */ /* 0x000e620000002200 */
[----:B------:R-:W2:Y:S01]  /*0020*/  LDCU UR5, c[0x0][0x2fc] ;  /* 0x00005f80ff0577ac */ /* 0x000ea20008000800 */
[----:B0-----:R-:W-:Y:S01]  /*0030*/  VIADD R1, R1, 0xffffffe8 ;  /* 0xffffffe801017836 */ /* 0x001fe20000000000 */
[----:B------:R-:W1:Y:S01]  /*0040*/  S2R R10, SR_CTAID.Y ;  /* 0x00000000000a7919 */ /* 0x000e620000002600 */
[----:B------:R-:W0:Y:S01]  /*0050*/  LDCU UR6, c[0x0][0x360] ;  /* 0x00006c00ff0677ac */ /* 0x000e220008000800 */
[----:B------:R-:W3:Y:S01]  /*0060*/  S2R R13, SR_CTAID.X ;  /* 0x00000000000d7919 */ /* 0x000ee20000002500 */
[----:B------:R-:W1:Y:S01]  /*0070*/  LDCU UR4, c[0x0][0x364] ;  /* 0x00006c80ff0477ac */ /* 0x000e620008000800 */
[----:B------:R-:W3:Y:S01]  /*0080*/  LDC R3, c[0x0][0x370] ;  /* 0x0000dc00ff037b82 */ /* 0x000ee20000000800 */
[----:B------:R-:W0:Y:S07]  /*0090*/  S2R R11, SR_TID.X ;  /* 0x00000000000b7919 */ /* 0x000e2e0000002100 */
[----:B------:R-:W4:Y:S01]  /*00a0*/  LDC R12, c[0x0][0x374] ;  /* 0x0000dd00ff0c7b82 */ /* 0x000f220000000800 */
[----:B-1----:R-:W-:Y:S01]  /*00b0*/  IMAD R0, R10, UR4, R5 ;  /* 0x000000040a007c24 */ /* 0x002fe2000f8e0205 */
[----:B------:R-:W1:Y:S03]  /*00c0*/  LDCU UR4, c[0x0][0x2f8] ;  /* 0x00005f00ff0477ac */ /* 0x000e660008000800 */
[----:B---3--:R-:W-:Y:S01]  /*00d0*/  IMAD R0, R0, R3, R13 ;  /* 0x0000000300007224 */ /* 0x008fe200078e020d */
[----:B----4-:R3:W-:Y:S03]  /*00e0*/  STL.64 [R1+0x8], R12 ;  /* 0x0000080c01007387 */ /* 0x0107e60000100a00 */
[----:B0-----:R-:W-:Y:S01]  /*00f0*/  IMAD R2, R0, UR6, R11 ;  /* 0x0000000600027c24 */ /* 0x001fe2000f8e020b */
[----:B------:R-:W-:Y:S01]  /*0100*/  MOV R0, 0x0 ;  /* 0x0000000000007802 */ /* 0x000fe20000000f00 */
[----:B------:R3:W-:Y:S01]  /*0110*/  STL.64 [R1+0x10], R10 ;  /* 0x0000100a01007387 */ /* 0x0007e20000100a00 */
[----:B------:R-:W0:Y:S02]  /*0120*/  LDCU.64 UR6, c[0x4][0x10] ;  /* 0x01000200ff0677ac */ /* 0x000e240008000a00 */
[----:B------:R3:W4:Y:S01]  /*0130*/  LDC.64 R8, c[0x4][R0] ;  /* 0x0100000000087b82 */ /* 0x0007220000000a00 */
[----:B------:R3:W-:Y:S01]  /*0140*/  STL.64 [R1], R2 ;  /* 0x0000000201007387 */ /* 0x0007e20000100a00 */
[----:B-1----:R-:W-:-:S04]  /*0150*/  IADD3 R6, P0, PT, R1, UR4, RZ ;  /* 0x0000000401067c10 */ /* 0x002fc8000ff1e0ff */
[----:B--2---:R-:W-:Y:S01]  /*0160*/  IADD3.X R7, PT, PT, RZ, UR5, RZ, P0, !PT ;  /* 0x00000005ff077c10 */ /* 0x004fe200087fe4ff */
[----:B0-----:R-:W-:Y:S01]  /*0170*/  IMAD.U32 R4, RZ, RZ, UR6 ;  /* 0x00000006ff047e24 */ /* 0x001fe2000f8e00ff */
[----:B---3--:R-:W-:-:S07]  /*0180*/  MOV R5, UR7 ;  /* 0x0000000700057c02 */ /* 0x008fce0008000f00 */
[----:B------:R-:W-:-:S07]  /*0190*/  LEPC R20, `(.L_x_0) ;  /* 0x000000001014794e */ /* 0x000fce0000000000 */
[----:B----4-:R-:W-:Y:S05]  /*01a0*/  CALL.ABS.NOINC R8 ;  /* 0x0000000008007343 */ /* 0x010fea0003c00000 */
.L_x_0:
[----:B------:R-:W-:Y:S05]  /*01b0*/  EXIT ;  /* 0x000000000000794d */ /* 0x000fea0003800000 */
.L_x_1:
[----:B------:R-:W-:-:S00]  /*01c0*/  BRA `(.L_x_1) ;  /* 0xfffffffc00fc7947 */ /* 0x000fc0000383ffff */
[----:B------:R-:W-:-:S00]  /*01d0*/  NOP ;  /* 0x0000000000007918 */ /* 0x000fc00000000000 */
        /* <DEDUP_REMOVED lines=10> */
.L_x_4:


//--------------------- .text._Z14print1DThreadsv --------------------------
	.section	.text._Z14print1DThreadsv,"ax",@progbits
	.align	128
        .global         _Z14print1DThreadsv
        .type           _Z14print1DThreadsv,@function
        .size           _Z14print1DThreadsv,(.L_x_5 - _Z14print1DThreadsv)
        .other          _Z14print1DThreadsv,@"STO_CUDA_ENTRY STV_DEFAULT"
_Z14print1DThreadsv:
.text._Z14print1DThreadsv:
[----:B------:R-:W0:Y:S01]  /*0000*/  LDC R1, c[0x0][0x37c] ;  /* 0x0000df00ff017b82 */ /* 0x000e220000000800 */
[----:B------:R-:W1:Y:S01]  /*0010*/  S2R R11, SR_TID.X ;  /* 0x00000000000b7919 */ /* 0x000e620000002100 */
[----:B------:R-:W2:Y:S01]  /*0020*/  LDCU UR5, c[0x0][0x2fc] ;  /* 0x00005f80ff0577ac */ /* 0x000ea20008000800 */
[----:B0-----:R-:W-:Y:S01]  /*0030*/  VIADD R1, R1, 0xfffffff0 ;  /* 0xfffffff001017836 */ /* 0x001fe20000000000 */
[----:B------:R-:W-:Y:S01]  /*0040*/  MOV R0, 0x0 ;  /* 0x0000000000007802 */ /* 0x000fe20000000f00 */
[----:B------:R-:W0:Y:S01]  /*0050*/  S2R R9, SR_CTAID.X ;  /* 0x0000000000097919 */ /* 0x000e220000002500 */
[----:B------:R-:W0:Y:S02]  /*0060*/  LDCU UR6, c[0x0][0x360] ;  /* 0x00006c00ff0677ac */ /* 0x000e240008000800 */
[----:B------:R3:W4:Y:S01]  /*0070*/  LDC.64 R2, c[0x4][R0] ;  /* 0x0100000000027b82 */ /* 0x0007220000000a00 */
[----:B------:R-:W5:Y:S02]  /*0080*/  LDCU UR4, c[0x0][0x2f8] ;  /* 0x00005f00ff0477ac */ /* 0x000f640008000800 */
[----:B-----5:R-:W-:-:S02]  /*0090*/  IADD3 R6, P0, PT, R1, UR4, RZ ;  /* 0x0000000401067c10 */ /* 0x020fc4000ff1e0ff */
[----:B-1----:R-:W-:-:S03]  /*00a0*/  SHF.R.U32.HI R10, RZ, 0x5, R11 ;  /* 0x00000005ff0a7819 */ /* 0x002fc6000001160b */
[----:B--2---:R-:W-:Y:S02]  /*00b0*/  IMAD.X R7, RZ, RZ, UR5, P0 ;  /* 0x00000005ff077e24 */ /* 0x004fe400080e06ff */
[----:B0-----:R-:W-:Y:S01]  /*00c0*/  IMAD R8, R9, UR6, R11 ;  /* 0x0000000609087c24 */ /* 0x001fe2000f8e020b */
[----:B------:R-:W0:Y:S04]  /*00d0*/  LDCU.64 UR6, c[0x4][0x8] ;  /* 0x01000100ff0677ac */ /* 0x000e280008000a00 */
[----:B------:R3:W-:Y:S01]  /*00e0*/  STL.128 [R1], R8 ;  /* 0x0000000801007387 */ /* 0x0007e20000100c00 */
[----:B0-----:R-:W-:Y:S01]  /*00f0*/  IMAD.U32 R4, RZ, RZ, UR6 ;  /* 0x00000006ff047e24 */ /* 0x001fe2000f8e00ff */
[----:B----4-:R-:W-:-:S07]  /*0100*/  MOV R5, UR7 ;  /* 0x0000000700057c02 */ /* 0x010fce0008000f00 */
[----:B------:R-:W-:-:S07]  /*0110*/  LEPC R20, `(.L_x_2) ;  /* 0x000000001014794e */ /* 0x000fce0000000000 */
[----:B---3--:R-:W-:Y:S05]  /*0120*/  CALL.ABS.NOINC R2 ;  /* 0x0000000002007343 */ /* 0x008fea0003c00000 */
.L_x_2:
[----:B------:R-:W-:Y:S05]  /*0130*/  EXIT ;  /* 0x000000000000794d */ /* 0x000fea0003800000 */
.L_x_3:
        /* <DEDUP_REMOVED lines=12> */
.L_x_5:


//--------------------- .nv.global.init           --------------------------
	.section	.nv.global.init,"aw",@progbits
.nv.global.init:
	.type		$str,@object
	.size		$str,($str$1 - $str)
$str:
        /*0000*/ 	.byte	0x4f, 0x76, 0x65, 0x72, 0x61, 0x6c, 0x6c, 0x20, 0x54, 0x68, 0x72, 0x65, 0x61, 0x64, 0x3a, 0x20
        /*0010*/ 	.byte	0x25, 0x64, 0x20, 0x2e, 0x2e, 0x2e, 0x20, 0x42, 0x6c, 0x6f, 0x63, 0x6b, 0x3a, 0x20, 0x25, 0x64
        /*0020*/ 	.byte	0x2c, 0x20, 0x57, 0x61, 0x72, 0x70, 0x3a, 0x20, 0x25, 0x64, 0x2c, 0x20, 0x54, 0x68, 0x72, 0x65
        /*0030*/ 	.byte	0x61, 0x64, 0x3a, 0x20, 0x25, 0x64, 0x0a, 0x00
	.type		$str$1,@object
	.size		$str$1,(.L_1 - $str$1)
$str$1:
        /*0038*/ 	.byte	0x4f, 0x76, 0x65, 0x72, 0x61, 0x6c, 0x6c, 0x20, 0x54, 0x68, 0x72, 0x65, 0x61, 0x64, 0x3a, 0x20
        /*0048*/ 	.byte	0x25, 0x64, 0x20, 0x2e, 0x2e, 0x2e, 0x20, 0x78, 0x47, 0x72, 0x69, 0x64, 0x3a, 0x20, 0x25, 0x64
        /*0058*/ 	.byte	0x2c, 0x20, 0x79, 0x47, 0x72, 0x69, 0x64, 0x3a, 0x20, 0x25, 0x64, 0x2c, 0x20, 0x78, 0x42, 0x6c
        /*0068*/ 	.byte	0x6f, 0x63, 0x6b, 0x3a, 0x20, 0x25, 0x64, 0x2c, 0x20, 0x79, 0x42, 0x6c, 0x6f, 0x63, 0x6b, 0x3a
        /*0078*/ 	.byte	0x20, 0x25, 0x64, 0x2c, 0x20, 0x54, 0x68, 0x72, 0x65, 0x61, 0x64, 0x3a, 0x20, 0x25, 0x64, 0x0a
        /*0088*/ 	.byte	0x00
.L_1:


//--------------------- .nv.shared.reserved.0     --------------------------
	.section	.nv.shared.reserved.0,"aw",@nobits
	.weak		__nv_reservedSMEM_offset_0_alias
	.size		__nv_reservedSMEM_offset_0_alias, 0, 64
	.other		__nv_reservedSMEM_offset_0_alias,@"STO_CUDA_RESERVED_SHARED STV_DEFAULT"
__nv_reservedSMEM_offset_0_alias:
	.zero		0
	.zero		64


//--------------------- .nv.constant0._Z14print2DThreadsv --------------------------
	.section	.nv.constant0._Z14print2DThreadsv,"a",@progbits
	.sectionflags	@""
	.align	4
.nv.constant0._Z14print2DThreadsv:
	.zero		896


//--------------------- .nv.constant0._Z14print1DThreadsv --------------------------
	.section	.nv.constant0._Z14print1DThreadsv,"a",@progbits
	.sectionflags	@""
	.align	4
.nv.constant0._Z14print1DThreadsv:
	.zero		896


//--------------------- SYMBOLS --------------------------

	.type		.nv.reservedSmem.offset0,@object
	.size		.nv.reservedSmem.offset0,0x4
	.type		vprintf,@function
